//
// Generated by NVIDIA NVVM Compiler
//
// Compiler Build ID: CL-36424714
// Cuda compilation tools, release 13.0, V13.0.88
// Based on NVVM 20.0.0
//

.version 9.0
.target sm_100
.address_size 64

	// .globl	_Z11ddpm_updatePfS_S_fffi

.visible .entry _Z11ddpm_updatePfS_S_fffi(
	.param .u64 .ptr .align 1 _Z11ddpm_updatePfS_S_fffi_param_0,
	.param .u64 .ptr .align 1 _Z11ddpm_updatePfS_S_fffi_param_1,
	.param .u64 .ptr .align 1 _Z11ddpm_updatePfS_S_fffi_param_2,
	.param .f32 _Z11ddpm_updatePfS_S_fffi_param_3,
	.param .f32 _Z11ddpm_updatePfS_S_fffi_param_4,
	.param .f32 _Z11ddpm_updatePfS_S_fffi_param_5,
	.param .u32 _Z11ddpm_updatePfS_S_fffi_param_6
)
{
	.reg .pred 	%p<2>;
	.reg .b32 	%r<6>;
	.reg .b32 	%f<15>;
	.reg .b64 	%rd<11>;

	ld.param.u64 	%rd1, [_Z11ddpm_updatePfS_S_fffi_param_0];
	ld.param.u64 	%rd2, [_Z11ddpm_updatePfS_S_fffi_param_1];
	ld.param.u64 	%rd3, [_Z11ddpm_updatePfS_S_fffi_param_2];
	ld.param.f32 	%f1, [_Z11ddpm_updatePfS_S_fffi_param_3];
	ld.param.f32 	%f2, [_Z11ddpm_updatePfS_S_fffi_param_4];
	ld.param.f32 	%f3, [_Z11ddpm_updatePfS_S_fffi_param_5];
	ld.param.u32 	%r2, [_Z11ddpm_updatePfS_S_fffi_param_6];
	mov.u32 	%r3, %ctaid.x;
	mov.u32 	%r4, %ntid.x;
	mov.u32 	%r5, %tid.x;
	mad.lo.s32 	%r1, %r3, %r4, %r5;
	setp.ge.s32 	%p1, %r1, %r2;
	@%p1 bra 	$L__BB0_2;
	cvta.to.global.u64 	%rd4, %rd1;
	cvta.to.global.u64 	%rd5, %rd2;
	cvta.to.global.u64 	%rd6, %rd3;
	sqrt.rn.f32 	%f4, %f1;
	rcp.rn.f32 	%f5, %f4;
	mov.f32 	%f6, 0f3F800000;
	sub.f32 	%f7, %f6, %f3;
	sqrt.rn.f32 	%f8, %f7;
	div.rn.f32 	%f9, %f2, %f8;
	mul.wide.s32 	%rd7, %r1, 4;
	add.s64 	%rd8, %rd4, %rd7;
	ld.global.f32 	%f10, [%rd8];
	add.s64 	%rd9, %rd5, %rd7;
	ld.global.f32 	%f11, [%rd9];
	mul.f32 	%f12, %f9, %f11;
	sub.f32 	%f13, %f10, %f12;
	mul.f32 	%f14, %f5, %f13;
	add.s64 	%rd10, %rd6, %rd7;
	st.global.f32 	[%rd10], %f14;
$L__BB0_2:
	ret;

}


// ===== COMPILED SASS (sm_100) =====

	.target	sm_100

	.elftype	@"ET_EXEC"


//--------------------- .note.nv.tkinfo           --------------------------
	.section	.note.nv.tkinfo,"",@"SHT_NOTE"
	.sectionflags	@"SHF_NOTE_NV_TKINFO"
	.tkinfo
        /*0018*/ 	.word	0x00000002
        /*0030*/ 	.string	""
        /*0030*/ 	.string	"ptxas"
        /*0030*/ 	.string	"Cuda compilation tools, release 13.0, V13.0.88"
        /*0030*/ 	.string	"Build cuda_13.0.r13.0/compiler.36424714_0"
        /*0030*/ 	.string	"-arch sm_100 -m 64 "



//--------------------- .note.nv.cuinfo           --------------------------
	.section	.note.nv.cuinfo,"",@"SHT_NOTE"
	.sectionflags	@"SHF_NOTE_NV_CUINFO"
        /*0018*/ 	.short	0x0002
        /*001a*/ 	.short	0x0064
        /*001c*/ 	.short	0x0082
	.zero		2


//--------------------- .nv.info                  --------------------------
	.section	.nv.info,"",@"SHT_CUDA_INFO"
	.align	4


	//----- nvinfo : EIATTR_REGCOUNT
	.align		4
        /*0000*/ 	.byte	0x04, 0x2f
        /*0002*/ 	.short	(.L_1 - .L_0)
	.align		4
.L_0:
        /*0004*/ 	.word	index@(_Z11ddpm_updatePfS_S_fffi)
        /*0008*/ 	.word	0x00000011


	//----- nvinfo : EIATTR_FRAME_SIZE
	.align		4
.L_1:
        /*000c*/ 	.byte	0x04, 0x11
        /*000e*/ 	.short	(.L_3 - .L_2)
	.align		4
.L_2:
        /*0010*/ 	.word	index@($__internal_2_$__cuda_sm3x_div_rn_noftz_f32_slowpath)
        /*0014*/ 	.word	0x00000000


	//----- nvinfo : EIATTR_FRAME_SIZE
	.align		4
.L_3:
        /*0018*/ 	.byte	0x04, 0x11
        /*001a*/ 	.short	(.L_5 - .L_4)
	.align		4
.L_4:
        /*001c*/ 	.word	index@($__internal_1_$__cuda_sm20_sqrt_rn_f32_slowpath)
        /*0020*/ 	.word	0x00000000


	//----- nvinfo : EIATTR_FRAME_SIZE
	.align		4
.L_5:
        /*0024*/ 	.byte	0x04, 0x11
        /*0026*/ 	.short	(.L_7 - .L_6)
	.align		4
.L_6:
        /*0028*/ 	.word	index@($__internal_0_$__cuda_sm20_rcp_rn_f32_slowpath)
        /*002c*/ 	.word	0x00000000


	//----- nvinfo : EIATTR_FRAME_SIZE
	.align		4
.L_7:
        /*0030*/ 	.byte	0x04, 0x11
        /*0032*/ 	.short	(.L_9 - .L_8)
	.align		4
.L_8:
        /*0034*/ 	.word	index@(_Z11ddpm_updatePfS_S_fffi)
        /*0038*/ 	.word	0x00000000


	//----- nvinfo : EIATTR_MIN_STACK_SIZE
	.align		4
.L_9:
        /*003c*/ 	.byte	0x04, 0x12
        /*003e*/ 	.short	(.L_11 - .L_10)
	.align		4
.L_10:
        /*0040*/ 	.word	index@(_Z11ddpm_updatePfS_S_fffi)
        /*0044*/ 	.word	0x00000000
.L_11:


//--------------------- .nv.compat                --------------------------
	.section	.nv.compat,"",@"SHT_CUDA_COMPAT_INFO"
	.align	4
        /*0000*/ 	.byte	0x02, 0x09, 0x00, 0x00, 0x02, 0x02, 0x01, 0x00, 0x02, 0x05, 0x05, 0x00, 0x03, 0x07, 0x01, 0x01
        /*0010*/ 	.byte	0x02, 0x03, 0x00, 0x00, 0x02, 0x06, 0x01, 0x00, 0x04, 0x0b, 0x08, 0x00, 0x01, 0x00, 0x00, 0x00
        /*0020*/ 	.byte	0x00, 0x00, 0x00, 0x00


//--------------------- .nv.info._Z11ddpm_updatePfS_S_fffi --------------------------
	.section	.nv.info._Z11ddpm_updatePfS_S_fffi,"",@"SHT_CUDA_INFO"
	.sectionflags	@""
	.align	4


	//----- nvinfo : EIATTR_CUDA_API_VERSION
	.align		4
        /*0000*/ 	.byte	0x04, 0x37
        /*0002*/ 	.short	(.L_13 - .L_12)
.L_12:
        /*0004*/ 	.word	0x00000082


	//----- nvinfo : EIATTR_KPARAM_INFO
	.align		4
.L_13:
        /*0008*/ 	.byte	0x04, 0x17
        /*000a*/ 	.short	(.L_15 - .L_14)
.L_14:
        /*000c*/ 	.word	0x00000000
        /*0010*/ 	.short	0x0006
        /*0012*/ 	.short	0x0024
        /*0014*/ 	.byte	0x00, 0xf0, 0x11, 0x00


	//----- nvinfo : EIATTR_KPARAM_INFO
	.align		4
.L_15:
        /*0018*/ 	.byte	0x04, 0x17
        /*001a*/ 	.short	(.L_17 - .L_16)
.L_16:
        /*001c*/ 	.word	0x00000000
        /*0020*/ 	.short	0x0005
        /*0022*/ 	.short	0x0020
        /*0024*/ 	.byte	0x00, 0xf0, 0x11, 0x00


	//----- nvinfo : EIATTR_KPARAM_INFO
	.align		4
.L_17:
        /*0028*/ 	.byte	0x04, 0x17
        /*002a*/ 	.short	(.L_19 - .L_18)
.L_18:
        /*002c*/ 	.word	0x00000000
        /*0030*/ 	.short	0x0004
        /*0032*/ 	.short	0x001c
        /*0034*/ 	.byte	0x00, 0xf0, 0x11, 0x00


	//----- nvinfo : EIATTR_KPARAM_INFO
	.align		4
.L_19:
        /*0038*/ 	.byte	0x04, 0x17
        /*003a*/ 	.short	(.L_21 - .L_20)
.L_20:
        /*003c*/ 	.word	0x00000000
        /*0040*/ 	.short	0x0003
        /*0042*/ 	.short	0x0018
        /*0044*/ 	.byte	0x00, 0xf0, 0x11, 0x00


	//----- nvinfo : EIATTR_KPARAM_INFO
	.align		4
.L_21:
        /*0048*/ 	.byte	0x04, 0x17
        /*004a*/ 	.short	(.L_23 - .L_22)
.L_22:
        /*004c*/ 	.word	0x00000000
        /*0050*/ 	.short	0x0002
        /*0052*/ 	.short	0x0010
        /*0054*/ 	.byte	0x00, 0xf5, 0x21, 0x00


	//----- nvinfo : EIATTR_KPARAM_INFO
	.align		4
.L_23:
        /*0058*/ 	.byte	0x04, 0x17
        /*005a*/ 	.short	(.L_25 - .L_24)
.L_24:
        /*005c*/ 	.word	0x00000000
        /*0060*/ 	.short	0x0001
        /*0062*/ 	.short	0x0008
        /*0064*/ 	.byte	0x00, 0xf5, 0x21, 0x00


	//----- nvinfo : EIATTR_KPARAM_INFO
	.align		4
.L_25:
        /*0068*/ 	.byte	0x04, 0x17
        /*006a*/ 	.short	(.L_27 - .L_26)
.L_26:
        /*006c*/ 	.word	0x00000000
        /*0070*/ 	.short	0x0000
        /*0072*/ 	.short	0x0000
        /*0074*/ 	.byte	0x00, 0xf5, 0x21, 0x00


	//----- nvinfo : EIATTR_SPARSE_MMA_MASK
	.align		4
.L_27:
        /*0078*/ 	.byte	0x03, 0x50
        /*007a*/ 	.short	0x0000


	//----- nvinfo : EIATTR_MAXREG_COUNT
	.align		4
        /*007c*/ 	.byte	0x03, 0x1b
        /*007e*/ 	.short	0x00ff


	//----- nvinfo : EIATTR_MERCURY_ISA_VERSION
	.align		4
        /*0080*/ 	.byte	0x03, 0x5f
        /*0082*/ 	.short	0x0101


	//----- nvinfo : EIATTR_VRC_CTA_INIT_COUNT
	.align		4
        /*0084*/ 	.byte	0x02, 0x4a
	.zero		1
	.zero		1


	//----- nvinfo : EIATTR_EXIT_INSTR_OFFSETS
	.align		4
        /*0088*/ 	.byte	0x04, 0x1c
        /*008a*/ 	.short	(.L_29 - .L_28)


	//   ....[0]....
.L_28:
        /*008c*/ 	.word	0x00000070


	//   ....[1]....
        /*0090*/ 	.word	0x00000490


	//----- nvinfo : EIATTR_CRS_STACK_SIZE
	.align		4
.L_29:
        /*0094*/ 	.byte	0x04, 0x1e
        /*0096*/ 	.short	(.L_31 - .L_30)
.L_30:
        /*0098*/ 	.word	0x00000000


	//----- nvinfo : EIATTR_CBANK_PARAM_SIZE
	.align		4
.L_31:
        /*009c*/ 	.byte	0x03, 0x19
        /*009e*/ 	.short	0x0028


	//----- nvinfo : EIATTR_PARAM_CBANK
	.align		4
        /*00a0*/ 	.byte	0x04, 0x0a
        /*00a2*/ 	.short	(.L_33 - .L_32)
	.align		4
.L_32:
        /*00a4*/ 	.word	index@(.nv.constant0._Z11ddpm_updatePfS_S_fffi)
        /*00a8*/ 	.short	0x0380
        /*00aa*/ 	.short	0x0028


	//----- nvinfo : EIATTR_SW_WAR
	.align		4
.L_33:
        /*00ac*/ 	.byte	0x04, 0x36
        /*00ae*/ 	.short	(.L_35 - .L_34)
.L_34:
        /*00b0*/ 	.word	0x00000008
.L_35:


//--------------------- .nv.callgraph             --------------------------
	.section	.nv.callgraph,"",@"SHT_CUDA_CALLGRAPH"
	.align	4
	.sectionentsize	8
	.align		4
        /*0000*/ 	.word	0x00000000
	.align		4
        /*0004*/ 	.word	0xffffffff
	.align		4
        /*0008*/ 	.word	0x00000000
	.align		4
        /*000c*/ 	.word	0xfffffffe
	.align		4
        /*0010*/ 	.word	0x00000000
	.align		4
        /*0014*/ 	.word	0xfffffffd
	.align		4
        /*0018*/ 	.word	0x00000000
	.align		4
        /*001c*/ 	.word	0xfffffffc


//--------------------- .text._Z11ddpm_updatePfS_S_fffi --------------------------
	.section	.text._Z11ddpm_updatePfS_S_fffi,"ax",@progbits
	.align	128
        .global         _Z11ddpm_updatePfS_S_fffi
        .type           _Z11ddpm_updatePfS_S_fffi,@function
        .size           _Z11ddpm_updatePfS_S_fffi,(.L_x_22 - _Z11ddpm_updatePfS_S_fffi)
        .other          _Z11ddpm_updatePfS_S_fffi,@"STO_CUDA_ENTRY STV_DEFAULT"
_Z11ddpm_updatePfS_S_fffi:
.text._Z11ddpm_updatePfS_S_fffi:
[----:B------:R-:W-:Y:S01]  /*0000*/  LDC R1, c[0x0][0x37c] ;  /* 0x0000df00ff017b82 */ /* 0x000fe20000000800 */
[----:B------:R-:W0:Y:S07]  /*0010*/  S2R R3, SR_TID.X ;  /* 0x0000000000037919 */ /* 0x000e2e0000002100 */
[----:B------:R-:W0:Y:S01]  /*0020*/  S2UR UR4, SR_CTAID.X ;  /* 0x00000000000479c3 */ /* 0x000e220000002500 */
[----:B------:R-:W1:Y:S07]  /*0030*/  LDCU UR5, c[0x0][0x3a4] ;  /* 0x00007480ff0577ac */ /* 0x000e6e0008000800 */
[----:B------:R-:W0:Y:S02]  /*0040*/  LDC R2, c[0x0][0x360] ;  /* 0x0000d800ff027b82 */ /* 0x000e240000000800 */
[----:B0-----:R-:W-:-:S05]  /*0050*/  IMAD R2, R2, UR4, R3 ;  /* 0x0000000402027c24 */ /* 0x001fca000f8e0203 */
[----:B-1----:R-:W-:-:S13]  /*0060*/  ISETP.GE.AND P0, PT, R2, UR5, PT ;  /* 0x0000000502007c0c */ /* 0x002fda000bf06270 */
[----:B------:R-:W-:Y:S05]  /*0070*/  @P0 EXIT ;  /* 0x000000000000094d */ /* 0x000fea0003800000 */
[----:B------:R-:W0:Y:S02]  /*0080*/  LDCU UR5, c[0x0][0x398] ;  /* 0x00007300ff0577ac */ /* 0x000e240008000800 */
[----:B0-----:R-:W-:Y:S02]  /*0090*/  UIADD3 UR4, UPT, UPT, UR5, -0xd000000, URZ ;  /* 0xf300000005047890 */ /* 0x001fe4000fffe0ff */
[----:B------:R-:W0:Y:S02]  /*00a0*/  MUFU.RSQ R0, UR5 ;  /* 0x0000000500007d08 */ /* 0x000e240008001400 */
[----:B------:R-:W-:-:S09]  /*00b0*/  UISETP.GT.U32.AND UP0, UPT, UR4, 0x727fffff, UPT ;  /* 0x727fffff0400788c */ /* 0x000fd2000bf04070 */
[----:B------:R-:W-:Y:S05]  /*00c0*/  BRA.U !UP0, `(.L_x_0) ;  /* 0x0000000108187547 */ /* 0x000fea000b800000 */
[----:B------:R-:W0:Y:S01]  /*00d0*/  LDCU UR4, c[0x0][0x398] ;  /* 0x00007300ff0477ac */ /* 0x000e220008000800 */
[----:B------:R-:W-:Y:S01]  /*00e0*/  MOV R8, 0x110 ;  /* 0x0000011000087802 */ /* 0x000fe20000000f00 */
[----:B0-----:R-:W-:-:S07]  /*00f0*/  IMAD.U32 R0, RZ, RZ, UR4 ;  /* 0x00000004ff007e24 */ /* 0x001fce000f8e00ff */
[----:B------:R-:W-:Y:S05]  /*0100*/  CALL.REL.NOINC `($__internal_1_$__cuda_sm20_sqrt_rn_f32_slowpath) ;  /* 0x0000000400b07944 */ /* 0x000fea0003c00000 */
[----:B------:R-:W-:Y:S01]  /*0110*/  IMAD.MOV.U32 R0, RZ, RZ, R3 ;  /* 0x000000ffff007224 */ /* 0x000fe200078e0003 */
[----:B------:R-:W-:Y:S06]  /*0120*/  BRA `(.L_x_1) ;  /* 0x0000000000107947 */ /* 0x000fec0003800000 */
.L_x_0:
[C---:B0-----:R-:W-:Y:S01]  /*0130*/  FMUL.FTZ R3, R0.reuse, UR5 ;  /* 0x0000000500037c20 */ /* 0x041fe20008410000 */
[----:B------:R-:W-:-:S03]  /*0140*/  FMUL.FTZ R4, R0, 0.5 ;  /* 0x3f00000000047820 */ /* 0x000fc60000410000 */
[----:B------:R-:W-:-:S04]  /*0150*/  FFMA R0, -R3, R3, UR5 ;  /* 0x0000000503007e23 */ /* 0x000fc80008000103 */
[----:B------:R-:W-:-:S07]  /*0160*/  FFMA R0, R0, R4, R3 ;  /* 0x0000000400007223 */ /* 0x000fce0000000003 */
.L_x_1:
[----:B------:R-:W-:-:S05]  /*0170*/  VIADD R3, R0, 0x1800000 ;  /* 0x0180000000037836 */ /* 0x000fca0000000000 */
[----:B------:R-:W-:-:S04]  /*0180*/  LOP3.LUT R3, R3, 0x7f800000, RZ, 0xc0, !PT ;  /* 0x7f80000003037812 */ /* 0x000fc800078ec0ff */
[----:B------:R-:W-:-:S13]  /*0190*/  ISETP.GT.U32.AND P0, PT, R3, 0x1ffffff, PT ;  /* 0x01ffffff0300780c */ /* 0x000fda0003f04070 */
[----:B------:R-:W-:Y:S05]  /*01a0*/  @P0 BRA `(.L_x_2) ;  /* 0x0000000000100947 */ /* 0x000fea0003800000 */
[----:B------:R-:W-:-:S07]  /*01b0*/  MOV R4, 0x1d0 ;  /* 0x000001d000047802 */ /* 0x000fce0000000f00 */
[----:B------:R-:W-:Y:S05]  /*01c0*/  CALL.REL.NOINC `($__internal_0_$__cuda_sm20_rcp_rn_f32_slowpath) ;  /* 0x0000000000b47944 */ /* 0x000fea0003c00000 */
[----:B------:R-:W-:Y:S01]  /*01d0*/  IMAD.MOV.U32 R4, RZ, RZ, R3 ;  /* 0x000000ffff047224 */ /* 0x000fe200078e0003 */
[----:B------:R-:W-:Y:S06]  /*01e0*/  BRA `(.L_x_3) ;  /* 0x0000000000107947 */ /* 0x000fec0003800000 */
.L_x_2:
[----:B------:R-:W0:Y:S02]  /*01f0*/  MUFU.RCP R3, R0 ;  /* 0x0000000000037308 */ /* 0x000e240000001000 */
[----:B0-----:R-:W-:-:S04]  /*0200*/  FFMA R4, R3, R0, -1 ;  /* 0xbf80000003047423 */ /* 0x001fc80000000000 */
[----:B------:R-:W-:-:S04]  /*0210*/  FADD.FTZ R4, -R4, -RZ ;  /* 0x800000ff04047221 */ /* 0x000fc80000010100 */
[----:B------:R-:W-:-:S07]  /*0220*/  FFMA R4, R3, R4, R3 ;  /* 0x0000000403047223 */ /* 0x000fce0000000003 */
.L_x_3:
[----:B------:R-:W0:Y:S02]  /*0230*/  LDC R0, c[0x0][0x3a0] ;  /* 0x0000e800ff007b82 */ /* 0x000e240000000800 */
[----:B0-----:R-:W-:-:S04]  /*0240*/  FADD R0, -R0, 1 ;  /* 0x3f80000000007421 */ /* 0x001fc80000000100 */
[----:B------:R-:W-:Y:S01]  /*0250*/  VIADD R5, R0, 0xf3000000 ;  /* 0xf300000000057836 */ /* 0x000fe20000000000 */
[----:B------:R0:W1:Y:S04]  /*0260*/  MUFU.RSQ R3, R0 ;  /* 0x0000000000037308 */ /* 0x0000680000001400 */
[----:B------:R-:W-:-:S13]  /*0270*/  ISETP.GT.U32.AND P0, PT, R5, 0x727fffff, PT ;  /* 0x727fffff0500780c */ /* 0x000fda0003f04070 */
[----:B01----:R-:W-:Y:S05]  /*0280*/  @!P0 BRA `(.L_x_4) ;  /* 0x00000000000c8947 */ /* 0x003fea0003800000 */
[----:B------:R-:W-:-:S07]  /*0290*/  MOV R8, 0x2b0 ;  /* 0x000002b000087802 */ /* 0x000fce0000000f00 */
[----:B------:R-:W-:Y:S05]  /*02a0*/  CALL.REL.NOINC `($__internal_1_$__cuda_sm20_sqrt_rn_f32_slowpath) ;  /* 0x0000000400487944 */ /* 0x000fea0003c00000 */
[----:B------:R-:W-:Y:S05]  /*02b0*/  BRA `(.L_x_5) ;  /* 0x0000000000107947 */ /* 0x000fea0003800000 */
.L_x_4:
[----:B------:R-:W-:Y:S01]  /*02c0*/  FMUL.FTZ R5, R0, R3 ;  /* 0x0000000300057220 */ /* 0x000fe20000410000 */
[----:B------:R-:W-:-:S03]  /*02d0*/  FMUL.FTZ R3, R3, 0.5 ;  /* 0x3f00000003037820 */ /* 0x000fc60000410000 */
[----:B------:R-:W-:-:S04]  /*02e0*/  FFMA R0, -R5, R5, R0 ;  /* 0x0000000505007223 */ /* 0x000fc80000000100 */
[----:B------:R-:W-:-:S07]  /*02f0*/  FFMA R3, R0, R3, R5 ;  /* 0x0000000300037223 */ /* 0x000fce0000000005 */
.L_x_5:
[----:B------:R-:W0:Y:S01]  /*0300*/  LDCU UR6, c[0x0][0x39c] ;  /* 0x00007380ff0677ac */ /* 0x000e220008000800 */
[----:B------:R-:W1:Y:S01]  /*0310*/  MUFU.RCP R0, R3 ;  /* 0x0000000300007308 */ /* 0x000e620000001000 */
[----:B------:R-:W2:Y:S01]  /*0320*/  LDCU.64 UR4, c[0x0][0x358] ;  /* 0x00006b00ff0477ac */ /* 0x000ea20008000a00 */
[----:B0-----:R-:W-:Y:S01]  /*0330*/  MOV R8, UR6 ;  /* 0x0000000600087c02 */ /* 0x001fe20008000f00 */
[----:B-1----:R-:W-:-:S05]  /*0340*/  FFMA R5, R0, -R3, 1 ;  /* 0x3f80000000057423 */ /* 0x002fca0000000803 */
[----:B------:R-:W0:Y:S01]  /*0350*/  FCHK P0, R8, R3 ;  /* 0x0000000308007302 */ /* 0x000e220000000000 */
[----:B------:R-:W-:-:S04]  /*0360*/  FFMA R0, R0, R5, R0 ;  /* 0x0000000500007223 */ /* 0x000fc80000000000 */
[----:B------:R-:W-:-:S04]  /*0370*/  FFMA R5, R0, UR6, RZ ;  /* 0x0000000600057c23 */ /* 0x000fc800080000ff */
[----:B------:R-:W-:-:S04]  /*0380*/  FFMA R6, R5, -R3, UR6 ;  /* 0x0000000605067e23 */ /* 0x000fc80008000803 */
[----:B------:R-:W-:Y:S01]  /*0390*/  FFMA R0, R0, R6, R5 ;  /* 0x0000000600007223 */ /* 0x000fe20000000005 */
[----:B0-2---:R-:W-:Y:S06]  /*03a0*/  @!P0 BRA `(.L_x_6) ;  /* 0x00000000000c8947 */ /* 0x005fec0003800000 */
[----:B------:R-:W-:Y:S01]  /*03b0*/  IMAD.MOV.U32 R0, RZ, RZ, R3 ;  /* 0x000000ffff007224 */ /* 0x000fe200078e0003 */
[----:B------:R-:W-:-:S07]  /*03c0*/  MOV R6, 0x3e0 ;  /* 0x000003e000067802 */ /* 0x000fce0000000f00 */
[----:B------:R-:W-:Y:S05]  /*03d0*/  CALL.REL.NOINC `($__internal_2_$__cuda_sm3x_div_rn_noftz_f32_slowpath) ;  /* 0x0000000400587944 */ /* 0x000fea0003c00000 */
.L_x_6:
[----:B------:R-:W0:Y:S08]  /*03e0*/  LDC.64 R6, c[0x0][0x380] ;  /* 0x0000e000ff067b82 */ /* 0x000e300000000a00 */
[----:B------:R-:W1:Y:S08]  /*03f0*/  LDC.64 R8, c[0x0][0x388] ;  /* 0x0000e200ff087b82 */ /* 0x000e700000000a00 */
[----:B------:R-:W2:Y:S01]  /*0400*/  LDC.64 R10, c[0x0][0x390] ;  /* 0x0000e400ff0a7b82 */ /* 0x000ea20000000a00 */
[----:B0-----:R-:W-:-:S06]  /*0410*/  IMAD.WIDE R6, R2, 0x4, R6 ;  /* 0x0000000402067825 */ /* 0x001fcc00078e0206 */
[----:B------:R-:W3:Y:S01]  /*0420*/  LDG.E R7, desc[UR4][R6.64] ;  /* 0x0000000406077981 */ /* 0x000ee2000c1e1900 */
[----:B-1----:R-:W-:-:S06]  /*0430*/  IMAD.WIDE R8, R2, 0x4, R8 ;  /* 0x0000000402087825 */ /* 0x002fcc00078e0208 */
[----:B------:R-:W3:Y:S01]  /*0440*/  LDG.E R8, desc[UR4][R8.64] ;  /* 0x0000000408087981 */ /* 0x000ee2000c1e1900 */
[----:B--2---:R-:W-:-:S04]  /*0450*/  IMAD.WIDE R2, R2, 0x4, R10 ;  /* 0x0000000402027825 */ /* 0x004fc800078e020a */
[----:B---3--:R-:W-:-:S04]  /*0460*/  FFMA R5, R8, -R0, R7 ;  /* 0x8000000008057223 */ /* 0x008fc80000000007 */
[----:B------:R-:W-:-:S05]  /*0470*/  FMUL R5, R5, R4 ;  /* 0x0000000405057220 */ /* 0x000fca0000400000 */
[----:B------:R-:W-:Y:S01]  /*0480*/  STG.E desc[UR4][R2.64], R5 ;  /* 0x0000000502007986 */ /* 0x000fe2000c101904 */
[----:B------:R-:W-:Y:S05]  /*0490*/  EXIT ;  /* 0x000000000000794d */ /* 0x000fea0003800000 */
        .weak           $__internal_0_$__cuda_sm20_rcp_rn_f32_slowpath
        .type           $__internal_0_$__cuda_sm20_rcp_rn_f32_slowpath,@function
        .size           $__internal_0_$__cuda_sm20_rcp_rn_f32_slowpath,($__internal_1_$__cuda_sm20_sqrt_rn_f32_slowpath - $__internal_0_$__cuda_sm20_rcp_rn_f32_slowpath)
$__internal_0_$__cuda_sm20_rcp_rn_f32_slowpath:
[----:B------:R-:W-:-:S05]  /*04a0*/  IMAD.SHL.U32 R3, R0, 0x2, RZ ;  /* 0x0000000200037824 */ /* 0x000fca00078e00ff */
[----:B------:R-:W-:-:S04]  /*04b0*/  SHF.R.U32.HI R9, RZ, 0x18, R3 ;  /* 0x00000018ff097819 */ /* 0x000fc80000011603 */
[----:B------:R-:W-:-:S13]  /*04c0*/  ISETP.NE.U32.AND P0, PT, R9, RZ, PT ;  /* 0x000000ff0900720c */ /* 0x000fda0003f05070 */
[----:B------:R-:W-:Y:S05]  /*04d0*/  @P0 BRA `(.L_x_7) ;  /* 0x00000000002c0947 */ /* 0x000fea0003800000 */
[----:B------:R-:W-:-:S05]  /*04e0*/  IMAD.SHL.U32 R3, R0, 0x2, RZ ;  /* 0x0000000200037824 */ /* 0x000fca00078e00ff */
[----:B------:R-:W-:-:S13]  /*04f0*/  ISETP.NE.AND P0, PT, R3, RZ, PT ;  /* 0x000000ff0300720c */ /* 0x000fda0003f05270 */
[----:B------:R2:W3:Y:S01]  /*0500*/  @!P0 MUFU.RCP R3, R0 ;  /* 0x0000000000038308 */ /* 0x0004e20000001000 */
[----:B------:R-:W-:Y:S05]  /*0510*/  @!P0 BRA `(.L_x_8) ;  /* 0x0000000000a48947 */ /* 0x000fea0003800000 */
[----:B------:R-:W-:-:S04]  /*0520*/  FFMA R5, R0, 1.84467440737095516160e+19, RZ ;  /* 0x5f80000000057823 */ /* 0x000fc800000000ff */
[----:B--2---:R-:W3:Y:S02]  /*0530*/  MUFU.RCP R0, R5 ;  /* 0x0000000500007308 */ /* 0x004ee40000001000 */
[----:B---3--:R-:W-:-:S04]  /*0540*/  FFMA R3, R5, R0, -1 ;  /* 0xbf80000005037423 */ /* 0x008fc80000000000 */
[----:B------:R-:W-:-:S04]  /*0550*/  FADD.FTZ R3, -R3, -RZ ;  /* 0x800000ff03037221 */ /* 0x000fc80000010100 */
[----:B------:R-:W-:-:S04]  /*0560*/  FFMA R0, R0, R3, R0 ;  /* 0x0000000300007223 */ /* 0x000fc80000000000 */
[----:B------:R-:W-:Y:S01]  /*0570*/  FFMA R3, R0, 1.84467440737095516160e+19, RZ ;  /* 0x5f80000000037823 */ /* 0x000fe200000000ff */
[----:B------:R-:W-:Y:S06]  /*0580*/  BRA `(.L_x_8) ;  /* 0x0000000000887947 */ /* 0x000fec0003800000 */
.L_x_7:
[----:B------:R-:W-:-:S05]  /*0590*/  VIADD R11, R9, 0xffffff03 ;  /* 0xffffff03090b7836 */ /* 0x000fca0000000000 */
[----:B------:R-:W-:-:S13]  /*05a0*/  ISETP.GT.U32.AND P0, PT, R11, 0x1, PT ;  /* 0x000000010b00780c */ /* 0x000fda0003f04070 */
[----:B------:R-:W-:Y:S05]  /*05b0*/  @P0 BRA `(.L_x_9) ;  /* 0x0000000000780947 */ /* 0x000fea0003800000 */
[----:B------:R-:W-:Y:S01]  /*05c0*/  LOP3.LUT R3, R0, 0x7fffff, RZ, 0xc0, !PT ;  /* 0x007fffff00037812 */ /* 0x000fe200078ec0ff */
[----:B------:R-:W-:-:S03]  /*05d0*/  HFMA2 R8, -RZ, RZ, 0, 1.78813934326171875e-07 ;  /* 0x00000003ff087431 */ /* 0x000fc600000001ff */
[----:B------:R-:W-:-:S04]  /*05e0*/  LOP3.LUT R3, R3, 0x3f800000, RZ, 0xfc, !PT ;  /* 0x3f80000003037812 */ /* 0x000fc800078efcff */
[----:B------:R-:W0:Y:S01]  /*05f0*/  MUFU.RCP R6, R3 ;  /* 0x0000000300067308 */ /* 0x000e220000001000 */
[----:B------:R-:W-:Y:S01]  /*0600*/  SHF.L.U32 R8, R8, R11, RZ ;  /* 0x0000000b08087219 */ /* 0x000fe200000006ff */
[----:B0-----:R-:W-:-:S04]  /*0610*/  FFMA R5, R3, R6, -1 ;  /* 0xbf80000003057423 */ /* 0x001fc80000000006 */
[----:B------:R-:W-:-:S04]  /*0620*/  FADD.FTZ R5, -R5, -RZ ;  /* 0x800000ff05057221 */ /* 0x000fc80000010100 */
[CCC-:B------:R-:W-:Y:S01]  /*0630*/  FFMA.RM R7, R6.reuse, R5.reuse, R6.reuse ;  /* 0x0000000506077223 */ /* 0x1c0fe20000004006 */
[----:B------:R-:W-:-:S04]  /*0640*/  FFMA.RP R6, R6, R5, R6 ;  /* 0x0000000506067223 */ /* 0x000fc80000008006 */
[C---:B------:R-:W-:Y:S02]  /*0650*/  LOP3.LUT R5, R7.reuse, 0x7fffff, RZ, 0xc0, !PT ;  /* 0x007fffff07057812 */ /* 0x040fe400078ec0ff */
[----:B------:R-:W-:Y:S02]  /*0660*/  FSETP.NEU.FTZ.AND P0, PT, R7, R6, PT ;  /* 0x000000060700720b */ /* 0x000fe40003f1d000 */
[----:B------:R-:W-:Y:S02]  /*0670*/  LOP3.LUT R5, R5, 0x800000, RZ, 0xfc, !PT ;  /* 0x0080000005057812 */ /* 0x000fe400078efcff */
[----:B------:R-:W-:Y:S02]  /*0680*/  SEL R6, RZ, 0xffffffff, !P0 ;  /* 0xffffffffff067807 */ /* 0x000fe40004000000 */
[----:B------:R-:W-:-:S03]  /*0690*/  LOP3.LUT R8, R8, R5, RZ, 0xc0, !PT ;  /* 0x0000000508087212 */ /* 0x000fc600078ec0ff */
[----:B------:R-:W-:Y:S01]  /*06a0*/  IMAD.MOV R6, RZ, RZ, -R6 ;  /* 0x000000ffff067224 */ /* 0x000fe200078e0a06 */
[----:B------:R-:W-:-:S04]  /*06b0*/  SHF.R.U32.HI R8, RZ, R11, R8 ;  /* 0x0000000bff087219 */ /* 0x000fc80000011608 */
[----:B------:R-:W-:Y:S01]  /*06c0*/  LOP3.LUT P1, RZ, R6, R11, R5, 0xf8, !PT ;  /* 0x0000000b06ff7212 */ /* 0x000fe2000782f805 */
[----:B------:R-:W-:Y:S01]  /*06d0*/  VIADD R6, R9, 0xffffff04 ;  /* 0xffffff0409067836 */ /* 0x000fe20000000000 */
[C---:B------:R-:W-:Y:S02]  /*06e0*/  LOP3.LUT P0, RZ, R8.reuse, 0x1, RZ, 0xc0, !PT ;  /* 0x0000000108ff7812 */ /* 0x040fe4000780c0ff */
[----:B------:R-:W-:-:S04]  /*06f0*/  LOP3.LUT P2, RZ, R8, 0x2, RZ, 0xc0, !PT ;  /* 0x0000000208ff7812 */ /* 0x000fc8000784c0ff */
[----:B------:R-:W-:Y:S02]  /*0700*/  PLOP3.LUT P0, PT, P0, P1, P2, 0xe0, 0x0 ;  /* 0x000000000000781c */ /* 0x000fe40000703c20 */
[----:B------:R-:W-:Y:S02]  /*0710*/  LOP3.LUT P1, RZ, R0, 0x7fffff, RZ, 0xc0, !PT ;  /* 0x007fffff00ff7812 */ /* 0x000fe4000782c0ff */
[----:B------:R-:W-:-:S05]  /*0720*/  SEL R3, RZ, 0x1, !P0 ;  /* 0x00000001ff037807 */ /* 0x000fca0004000000 */
[----:B------:R-:W-:-:S05]  /*0730*/  IMAD.MOV R3, RZ, RZ, -R3 ;  /* 0x000000ffff037224 */ /* 0x000fca00078e0a03 */
[----:B------:R-:W-:Y:S02]  /*0740*/  ISETP.GE.AND P0, PT, R3, RZ, PT ;  /* 0x000000ff0300720c */ /* 0x000fe40003f06270 */
[----:B------:R-:W-:-:S11]  /*0750*/  SHF.R.U32.HI R3, RZ, R6, R5 ;  /* 0x00000006ff037219 */ /* 0x000fd60000011605 */
[----:B------:R-:W-:-:S05]  /*0760*/  @!P0 VIADD R3, R3, 0x1 ;  /* 0x0000000103038836 */ /* 0x000fca0000000000 */
[----:B------:R-:W-:-:S04]  /*0770*/  @!P1 SHF.L.U32 R3, R3, 0x1, RZ ;  /* 0x0000000103039819 */ /* 0x000fc800000006ff */
[----:B------:R-:W-:Y:S01]  /*0780*/  LOP3.LUT R3, R3, 0x80000000, R0, 0xf8, !PT ;  /* 0x8000000003037812 */ /* 0x000fe200078ef800 */
[----:B------:R-:W-:Y:S06]  /*0790*/  BRA `(.L_x_8) ;  /* 0x0000000000047947 */ /* 0x000fec0003800000 */
.L_x_9:
[----:B------:R0:W1:Y:S02]  /*07a0*/  MUFU.RCP R3, R0 ;  /* 0x0000000000037308 */ /* 0x0000640000001000 */
.L_x_8:
[----:B------:R-:W-:-:S04]  /*07b0*/  IMAD.MOV.U32 R5, RZ, RZ, 0x0 ;  /* 0x00000000ff057424 */ /* 0x000fc800078e00ff */
[----:B0123--:R-:W-:Y:S05]  /*07c0*/  RET.REL.NODEC R4 `(_Z11ddpm_updatePfS_S_fffi) ;  /* 0xfffffff8040c7950 */ /* 0x00ffea0003c3ffff */
        .weak           $__internal_1_$__cuda_sm20_sqrt_rn_f32_slowpath
        .type           $__internal_1_$__cuda_sm20_sqrt_rn_f32_slowpath,@function
        .size           $__internal_1_$__cuda_sm20_sqrt_rn_f32_slowpath,($__internal_2_$__cuda_sm3x_div_rn_noftz_f32_slowpath - $__internal_1_$__cuda_sm20_sqrt_rn_f32_slowpath)
$__internal_1_$__cuda_sm20_sqrt_rn_f32_slowpath:
[----:B------:R-:W-:-:S13]  /*07d0*/  LOP3.LUT P0, RZ, R0, 0x7fffffff, RZ, 0xc0, !PT ;  /* 0x7fffffff00ff7812 */ /* 0x000fda000780c0ff */
[----:B------:R-:W-:Y:S01]  /*07e0*/  @!P0 IMAD.MOV.U32 R3, RZ, RZ, R0 ;  /* 0x000000ffff038224 */ /* 0x000fe200078e0000 */
[----:B------:R-:W-:Y:S06]  /*07f0*/  @!P0 BRA `(.L_x_10) ;  /* 0x0000000000448947 */ /* 0x000fec0003800000 */
[----:B------:R-:W-:-:S13]  /*0800*/  FSETP.GEU.FTZ.AND P0, PT, R0, RZ, PT ;  /* 0x000000ff0000720b */ /* 0x000fda0003f1e000 */
[----:B------:R-:W-:Y:S01]  /*0810*/  @!P0 IMAD.MOV.U32 R3, RZ, RZ, 0x7fffffff ;  /* 0x7fffffffff038424 */ /* 0x000fe200078e00ff */
[----:B------:R-:W-:Y:S06]  /*0820*/  @!P0 BRA `(.L_x_10) ;  /* 0x0000000000388947 */ /* 0x000fec0003800000 */
[----:B------:R-:W-:-:S13]  /*0830*/  FSETP.GTU.FTZ.AND P0, PT, |R0|, +INF , PT ;  /* 0x7f8000000000780b */ /* 0x000fda0003f1c200 */
[----:B------:R-:W-:Y:S01]  /*0840*/  @P0 FADD.FTZ R3, R0, 1 ;  /* 0x3f80000000030421 */ /* 0x000fe20000010000 */
[----:B------:R-:W-:Y:S06]  /*0850*/  @P0 BRA `(.L_x_10) ;  /* 0x00000000002c0947 */ /* 0x000fec0003800000 */
[----:B------:R-:W-:-:S13]  /*0860*/  FSETP.NEU.FTZ.AND P0, PT, |R0|, +INF , PT ;  /* 0x7f8000000000780b */ /* 0x000fda0003f1d200 */
[----:B------:R-:W-:Y:S01]  /*0870*/  @!P0 IMAD.MOV.U32 R3, RZ, RZ, R0 ;  /* 0x000000ffff038224 */ /* 0x000fe200078e0000 */
[----:B------:R-:W-:Y:S06]  /*0880*/  @!P0 BRA `(.L_x_10) ;  /* 0x0000000000208947 */ /* 0x000fec0003800000 */
[----:B------:R-:W-:-:S04]  /*0890*/  FFMA R0, R0, 1.84467440737095516160e+19, RZ ;  /* 0x5f80000000007823 */ /* 0x000fc800000000ff */
[----:B------:R-:W0:Y:S02]  /*08a0*/  MUFU.RSQ R3, R0 ;  /* 0x0000000000037308 */ /* 0x000e240000001400 */
[----:B0-----:R-:W-:Y:S01]  /*08b0*/  FMUL.FTZ R5, R0, R3 ;  /* 0x0000000300057220 */ /* 0x001fe20000410000 */
[----:B------:R-:W-:-:S03]  /*08c0*/  FMUL.FTZ R3, R3, 0.5 ;  /* 0x3f00000003037820 */ /* 0x000fc60000410000 */
[----:B------:R-:W-:-:S04]  /*08d0*/  FADD.FTZ R6, -R5, -RZ ;  /* 0x800000ff05067221 */ /* 0x000fc80000010100 */
[----:B------:R-:W-:-:S04]  /*08e0*/  FFMA R6, R5, R6, R0 ;  /* 0x0000000605067223 */ /* 0x000fc80000000000 */
[----:B------:R-:W-:-:S04]  /*08f0*/  FFMA R3, R6, R3, R5 ;  /* 0x0000000306037223 */ /* 0x000fc80000000005 */
[----:B------:R-:W-:-:S07]  /*0900*/  FMUL.FTZ R3, R3, 2.3283064365386962891e-10 ;  /* 0x2f80000003037820 */ /* 0x000fce0000410000 */
.L_x_10:
[----:B------:R-:W-:Y:S01]  /*0910*/  MOV R6, R8 ;  /* 0x0000000800067202 */ /* 0x000fe20000000f00 */
[----:B------:R-:W-:-:S04]  /*0920*/  IMAD.MOV.U32 R7, RZ, RZ, 0x0 ;  /* 0x00000000ff077424 */ /* 0x000fc800078e00ff */
[----:B------:R-:W-:Y:S05]  /*0930*/  RET.REL.NODEC R6 `(_Z11ddpm_updatePfS_S_fffi) ;  /* 0xfffffff406b07950 */ /* 0x000fea0003c3ffff */
        .weak           $__internal_2_$__cuda_sm3x_div_rn_noftz_f32_slowpath
        .type           $__internal_2_$__cuda_sm3x_div_rn_noftz_f32_slowpath,@function
        .size           $__internal_2_$__cuda_sm3x_div_rn_noftz_f32_slowpath,(.L_x_22 - $__internal_2_$__cuda_sm3x_div_rn_noftz_f32_slowpath)
$__internal_2_$__cuda_sm3x_div_rn_noftz_f32_slowpath:
[----:B------:R-:W0:Y:S01]  /*0940*/  LDC R3, c[0x0][0x39c] ;  /* 0x0000e700ff037b82 */ /* 0x000e220000000800 */
[----:B------:R-:W-:-:S04]  /*0950*/  SHF.R.U32.HI R5, RZ, 0x17, R0 ;  /* 0x00000017ff057819 */ /* 0x000fc80000011600 */
[----:B------:R-:W-:-:S03]  /*0960*/  LOP3.LUT R13, R5, 0xff, RZ, 0xc0, !PT ;  /* 0x000000ff050d7812 */ /* 0x000fc600078ec0ff */
[----:B------:R-:W1:Y:S02]  /*0970*/  LDC R7, c[0x0][0x39c] ;  /* 0x0000e700ff077b82 */ /* 0x000e640000000800 */
[----:B------:R-:W-:-:S05]  /*0980*/  VIADD R10, R13, 0xffffffff ;  /* 0xffffffff0d0a7836 */ /* 0x000fca0000000000 */
[----:B------:R-:W-:Y:S02]  /*0990*/  ISETP.GT.U32.AND P0, PT, R10, 0xfd, PT ;  /* 0x000000fd0a00780c */ /* 0x000fe40003f04070 */
[----:B0-----:R-:W-:-:S04]  /*09a0*/  SHF.R.U32.HI R5, RZ, 0x17, R3 ;  /* 0x00000017ff057819 */ /* 0x001fc80000011603 */
[----:B------:R-:W-:-:S05]  /*09b0*/  LOP3.LUT R5, R5, 0xff, RZ, 0xc0, !PT ;  /* 0x000000ff05057812 */ /* 0x000fca00078ec0ff */
[----:B------:R-:W-:-:S05]  /*09c0*/  VIADD R9, R5, 0xffffffff ;  /* 0xffffffff05097836 */ /* 0x000fca0000000000 */
[----:B------:R-:W-:-:S13]  /*09d0*/  ISETP.GT.U32.OR P0, PT, R9, 0xfd, P0 ;  /* 0x000000fd0900780c */ /* 0x000fda0000704470 */
[----:B------:R-:W-:Y:S01]  /*09e0*/  @!P0 IMAD.MOV.U32 R8, RZ, RZ, RZ ;  /* 0x000000ffff088224 */ /* 0x000fe200078e00ff */
[----:B-1----:R-:W-:Y:S06]  /*09f0*/  @!P0 BRA `(.L_x_11) ;  /* 0x00000000005c8947 */ /* 0x002fec0003800000 */
[----:B------:R-:W-:Y:S02]  /*0a00*/  FSETP.GTU.FTZ.AND P0, PT, |R3|, +INF , PT ;  /* 0x7f8000000300780b */ /* 0x000fe40003f1c200 */
[----:B------:R-:W-:-:S04]  /*0a10*/  FSETP.GTU.FTZ.AND P1, PT, |R0|, +INF , PT ;  /* 0x7f8000000000780b */ /* 0x000fc80003f3c200 */
[----:B------:R-:W-:-:S13]  /*0a20*/  PLOP3.LUT P0, PT, P0, P1, PT, 0xf8, 0x8f ;  /* 0x00000000008f781c */ /* 0x000fda0000703f70 */
[----:B------:R-:W-:Y:S05]  /*0a30*/  @P0 BRA `(.L_x_12) ;  /* 0x0000000400440947 */ /* 0x000fea0003800000 */
[----:B------:R-:W-:-:S13]  /*0a40*/  LOP3.LUT P0, RZ, R0, 0x7fffffff, R7, 0xc8, !PT ;  /* 0x7fffffff00ff7812 */ /* 0x000fda000780c807 */
[----:B------:R-:W-:Y:S05]  /*0a50*/  @!P0 BRA `(.L_x_13) ;  /* 0x0000000400348947 */ /* 0x000fea0003800000 */
[C---:B------:R-:W-:Y:S02]  /*0a60*/  FSETP.NEU.FTZ.AND P2, PT, |R3|.reuse, +INF , PT ;  /* 0x7f8000000300780b */ /* 0x040fe40003f5d200 */
[----:B------:R-:W-:Y:S02]  /*0a70*/  FSETP.NEU.FTZ.AND P1, PT, |R0|, +INF , PT ;  /* 0x7f8000000000780b */ /* 0x000fe40003f3d200 */
[----:B------:R-:W-:-:S11]  /*0a80*/  FSETP.NEU.FTZ.AND P0, PT, |R3|, +INF , PT ;  /* 0x7f8000000300780b */ /* 0x000fd60003f1d200 */
[----:B------:R-:W-:Y:S05]  /*0a90*/  @!P1 BRA !P2, `(.L_x_13) ;  /* 0x0000000400249947 */ /* 0x000fea0005000000 */
[----:B------:R-:W-:-:S04]  /*0aa0*/  LOP3.LUT P2, RZ, R7, 0x7fffffff, RZ, 0xc0, !PT ;  /* 0x7fffffff07ff7812 */ /* 0x000fc8000784c0ff */
[----:B------:R-:W-:-:S13]  /*0ab0*/  PLOP3.LUT P1, PT, P1, P2, PT, 0x2f, 0xf2 ;  /* 0x0000000000f2781c */ /* 0x000fda0000f24577 */
[----:B------:R-:W-:Y:S05]  /*0ac0*/  @P1 BRA `(.L_x_14) ;  /* 0x0000000400101947 */ /* 0x000fea0003800000 */
[----:B------:R-:W-:-:S04]  /*0ad0*/  LOP3.LUT P1, RZ, R0, 0x7fffffff, RZ, 0xc0, !PT ;  /* 0x7fffffff00ff7812 */ /* 0x000fc8000782c0ff */
[----:B------:R-:W-:-:S13]  /*0ae0*/  PLOP3.LUT P0, PT, P0, P1, PT, 0x2f, 0xf2 ;  /* 0x0000000000f2781c */ /* 0x000fda0000702577 */
[----:B------:R-:W-:Y:S05]  /*0af0*/  @P0 BRA `(.L_x_15) ;  /* 0x0000000000f80947 */ /* 0x000fea0003800000 */
[----:B------:R-:W-:Y:S02]  /*0b00*/  ISETP.GE.AND P0, PT, R9, RZ, PT ;  /* 0x000000ff0900720c */ /* 0x000fe40003f06270 */
[----:B------:R-:W-:-:S11]  /*0b10*/  ISETP.GE.AND P1, PT, R10, RZ, PT ;  /* 0x000000ff0a00720c */ /* 0x000fd60003f26270 */
[----:B------:R-:W-:Y:S01]  /*0b20*/  @P0 MOV R8, RZ ;  /* 0x000000ff00080202 */ /* 0x000fe20000000f00 */
[----:B------:R-:W-:Y:S02]  /*0b30*/  @!P0 IMAD.MOV.U32 R8, RZ, RZ, -0x40 ;  /* 0xffffffc0ff088424 */ /* 0x000fe400078e00ff */
[----:B------:R-:W-:Y:S01]  /*0b40*/  @!P0 FFMA R7, R3, 1.84467440737095516160e+19, RZ ;  /* 0x5f80000003078823 */ /* 0x000fe200000000ff */
[----:B------:R-:W-:Y:S01]  /*0b50*/  @!P1 FFMA R0, R0, 1.84467440737095516160e+19, RZ ;  /* 0x5f80000000009823 */ /* 0x000fe200000000ff */
[----:B------:R-:W-:-:S07]  /*0b60*/  @!P1 VIADD R8, R8, 0x40 ;  /* 0x0000004008089836 */ /* 0x000fce0000000000 */
.L_x_11:
[----:B------:R-:W-:Y:S01]  /*0b70*/  LEA R3, R13, 0xc0800000, 0x17 ;  /* 0xc08000000d037811 */ /* 0x000fe200078eb8ff */
[----:B------:R-:W-:-:S04]  /*0b80*/  VIADD R10, R5, 0xffffff81 ;  /* 0xffffff81050a7836 */ /* 0x000fc80000000000 */
[----:B------:R-:W-:Y:S02]  /*0b90*/  IMAD.IADD R3, R0, 0x1, -R3 ;  /* 0x0000000100037824 */ /* 0x000fe400078e0a03 */
[----:B------:R-:W-:Y:S02]  /*0ba0*/  IMAD R0, R10, -0x800000, R7 ;  /* 0xff8000000a007824 */ /* 0x000fe400078e0207 */
[----:B------:R-:W0:Y:S01]  /*0bb0*/  MUFU.RCP R9, R3 ;  /* 0x0000000300097308 */ /* 0x000e220000001000 */
[----:B------:R-:W-:-:S04]  /*0bc0*/  FADD.FTZ R11, -R3, -RZ ;  /* 0x800000ff030b7221 */ /* 0x000fc80000010100 */
[----:B0-----:R-:W-:-:S04]  /*0bd0*/  FFMA R12, R9, R11, 1 ;  /* 0x3f800000090c7423 */ /* 0x001fc8000000000b */
[----:B------:R-:W-:-:S04]  /*0be0*/  FFMA R14, R9, R12, R9 ;  /* 0x0000000c090e7223 */ /* 0x000fc80000000009 */
[----:B------:R-:W-:-:S04]  /*0bf0*/  FFMA R5, R0, R14, RZ ;  /* 0x0000000e00057223 */ /* 0x000fc800000000ff */
[----:B------:R-:W-:-:S04]  /*0c00*/  FFMA R12, R11, R5, R0 ;  /* 0x000000050b0c7223 */ /* 0x000fc80000000000 */
[----:B------:R-:W-:Y:S01]  /*0c10*/  FFMA R7, R14, R12, R5 ;  /* 0x0000000c0e077223 */ /* 0x000fe20000000005 */
[----:B------:R-:W-:-:S03]  /*0c20*/  IADD3 R5, PT, PT, R10, 0x7f, -R13 ;  /* 0x0000007f0a057810 */ /* 0x000fc60007ffe80d */
[----:B------:R-:W-:Y:S01]  /*0c30*/  FFMA R12, R11, R7, R0 ;  /* 0x000000070b0c7223 */ /* 0x000fe20000000000 */
[----:B------:R-:W-:-:S03]  /*0c40*/  IADD3 R5, PT, PT, R5, R8, RZ ;  /* 0x0000000805057210 */ /* 0x000fc60007ffe0ff */
[----:B------:R-:W-:-:S05]  /*0c50*/  FFMA R0, R14, R12, R7 ;  /* 0x0000000c0e007223 */ /* 0x000fca0000000007 */
[----:B------:R-:W-:-:S04]  /*0c60*/  SHF.R.U32.HI R3, RZ, 0x17, R0 ;  /* 0x00000017ff037819 */ /* 0x000fc80000011600 */
[----:B------:R-:W-:-:S05]  /*0c70*/  LOP3.LUT R3, R3, 0xff, RZ, 0xc0, !PT ;  /* 0x000000ff03037812 */ /* 0x000fca00078ec0ff */
[----:B------:R-:W-:-:S04]  /*0c80*/  IMAD.IADD R9, R3, 0x1, R5 ;  /* 0x0000000103097824 */ /* 0x000fc800078e0205 */
[----:B------:R-:W-:-:S05]  /*0c90*/  VIADD R3, R9, 0xffffffff ;  /* 0xffffffff09037836 */ /* 0x000fca0000000000 */
[----:B------:R-:W-:-:S13]  /*0ca0*/  ISETP.GE.U32.AND P0, PT, R3, 0xfe, PT ;  /* 0x000000fe0300780c */ /* 0x000fda0003f06070 */
[----:B------:R-:W-:Y:S05]  /*0cb0*/  @!P0 BRA `(.L_x_16) ;  /* 0x0000000000808947 */ /* 0x000fea0003800000 */
[----:B------:R-:W-:-:S13]  /*0cc0*/  ISETP.GT.AND P0, PT, R9, 0xfe, PT ;  /* 0x000000fe0900780c */ /* 0x000fda0003f04270 */
[----:B------:R-:W-:Y:S05]  /*0cd0*/  @P0 BRA `(.L_x_17) ;  /* 0x00000000006c0947 */ /* 0x000fea0003800000 */
[----:B------:R-:W-:-:S13]  /*0ce0*/  ISETP.GE.AND P0, PT, R9, 0x1, PT ;  /* 0x000000010900780c */ /* 0x000fda0003f06270 */
[----:B------:R-:W-:Y:S05]  /*0cf0*/  @P0 BRA `(.L_x_18) ;  /* 0x0000000000980947 */ /* 0x000fea0003800000 */
[----:B------:R-:W-:Y:S02]  /*0d00*/  ISETP.GE.AND P0, PT, R9, -0x18, PT ;  /* 0xffffffe80900780c */ /* 0x000fe40003f06270 */
[----:B------:R-:W-:-:S11]  /*0d10*/  LOP3.LUT R0, R0, 0x80000000, RZ, 0xc0, !PT ;  /* 0x8000000000007812 */ /* 0x000fd600078ec0ff */
[----:B------:R-:W-:Y:S05]  /*0d20*/  @!P0 BRA `(.L_x_18) ;  /* 0x00000000008c8947 */ /* 0x000fea0003800000 */
[CCC-:B------:R-:W-:Y:S01]  /*0d30*/  FFMA.RZ R3, R14.reuse, R12.reuse, R7.reuse ;  /* 0x0000000c0e037223 */ /* 0x1c0fe2000000c007 */
[C---:B------:R-:W-:Y:S02]  /*0d40*/  VIADD R10, R9.reuse, 0x20 ;  /* 0x00000020090a7836 */ /* 0x040fe40000000000 */
[CCC-:B------:R-:W-:Y:S01]  /*0d50*/  FFMA.RM R8, R14.reuse, R12.reuse, R7.reuse ;  /* 0x0000000c0e087223 */ /* 0x1c0fe20000004007 */
[----:B------:R-:W-:Y:S02]  /*0d60*/  ISETP.NE.AND P2, PT, R9, RZ, PT ;  /* 0x000000ff0900720c */ /* 0x000fe40003f45270 */
[----:B------:R-:W-:Y:S01]  /*0d70*/  LOP3.LUT R5, R3, 0x7fffff, RZ, 0xc0, !PT ;  /* 0x007fffff03057812 */ /* 0x000fe200078ec0ff */
[----:B------:R-:W-:Y:S01]  /*0d80*/  FFMA.RP R3, R14, R12, R7 ;  /* 0x0000000c0e037223 */ /* 0x000fe20000008007 */
[----:B------:R-:W-:Y:S01]  /*0d90*/  IMAD.MOV R7, RZ, RZ, -R9 ;  /* 0x000000ffff077224 */ /* 0x000fe200078e0a09 */
[----:B------:R-:W-:Y:S02]  /*0da0*/  ISETP.NE.AND P1, PT, R9, RZ, PT ;  /* 0x000000ff0900720c */ /* 0x000fe40003f25270 */
[----:B------:R-:W-:-:S02]  /*0db0*/  LOP3.LUT R5, R5, 0x800000, RZ, 0xfc, !PT ;  /* 0x0080000005057812 */ /* 0x000fc400078efcff */
[----:B------:R-:W-:Y:S02]  /*0dc0*/  FSETP.NEU.FTZ.AND P0, PT, R3, R8, PT ;  /* 0x000000080300720b */ /* 0x000fe40003f1d000 */
[----:B------:R-:W-:Y:S02]  /*0dd0*/  SHF.L.U32 R10, R5, R10, RZ ;  /* 0x0000000a050a7219 */ /* 0x000fe400000006ff */
[----:B------:R-:W-:Y:S02]  /*0de0*/  SEL R8, R7, RZ, P2 ;  /* 0x000000ff07087207 */ /* 0x000fe40001000000 */
[----:B------:R-:W-:Y:S02]  /*0df0*/  ISETP.NE.AND P1, PT, R10, RZ, P1 ;  /* 0x000000ff0a00720c */ /* 0x000fe40000f25270 */
[----:B------:R-:W-:Y:S02]  /*0e00*/  SHF.R.U32.HI R8, RZ, R8, R5 ;  /* 0x00000008ff087219 */ /* 0x000fe40000011605 */
[----:B------:R-:W-:-:S02]  /*0e10*/  PLOP3.LUT P0, PT, P0, P1, PT, 0xf8, 0x8f ;  /* 0x00000000008f781c */ /* 0x000fc40000703f70 */
[----:B------:R-:W-:Y:S02]  /*0e20*/  SHF.R.U32.HI R10, RZ, 0x1, R8 ;  /* 0x00000001ff0a7819 */ /* 0x000fe40000011608 */
[----:B------:R-:W-:-:S04]  /*0e30*/  SEL R3, RZ, 0x1, !P0 ;  /* 0x00000001ff037807 */ /* 0x000fc80004000000 */
[----:B------:R-:W-:-:S04]  /*0e40*/  LOP3.LUT R3, R3, 0x1, R10, 0xf8, !PT ;  /* 0x0000000103037812 */ /* 0x000fc800078ef80a */
[----:B------:R-:W-:-:S04]  /*0e50*/  LOP3.LUT R3, R3, R8, RZ, 0xc0, !PT ;  /* 0x0000000803037212 */ /* 0x000fc800078ec0ff */
[----:B------:R-:W-:-:S04]  /*0e60*/  IADD3 R3, PT, PT, R10, R3, RZ ;  /* 0x000000030a037210 */ /* 0x000fc80007ffe0ff */
[----:B------:R-:W-:Y:S01]  /*0e70*/  LOP3.LUT R0, R3, R0, RZ, 0xfc, !PT ;  /* 0x0000000003007212 */ /* 0x000fe200078efcff */
[----:B------:R-:W-:Y:S06]  /*0e80*/  BRA `(.L_x_18) ;  /* 0x0000000000347947 */ /* 0x000fec0003800000 */
.L_x_17:
[----:B------:R-:W-:-:S04]  /*0e90*/  LOP3.LUT R0, R0, 0x80000000, RZ, 0xc0, !PT ;  /* 0x8000000000007812 */ /* 0x000fc800078ec0ff */
[----:B------:R-:W-:Y:S01]  /*0ea0*/  LOP3.LUT R0, R0, 0x7f800000, RZ, 0xfc, !PT ;  /* 0x7f80000000007812 */ /* 0x000fe200078efcff */
[----:B------:R-:W-:Y:S06]  /*0eb0*/  BRA `(.L_x_18) ;  /* 0x0000000000287947 */ /* 0x000fec0003800000 */
.L_x_16:
[----:B------:R-:W-:Y:S01]  /*0ec0*/  IMAD R0, R5, 0x800000, R0 ;  /* 0x0080000005007824 */ /* 0x000fe200078e0200 */
[----:B------:R-:W-:Y:S06]  /*0ed0*/  BRA `(.L_x_18) ;  /* 0x0000000000207947 */ /* 0x000fec0003800000 */
.L_x_15:
[----:B------:R-:W-:-:S04]  /*0ee0*/  LOP3.LUT R0, R0, 0x80000000, R7, 0x48, !PT ;  /* 0x8000000000007812 */ /* 0x000fc800078e4807 */
[----:B------:R-:W-:Y:S01]  /*0ef0*/  LOP3.LUT R0, R0, 0x7f800000, RZ, 0xfc, !PT ;  /* 0x7f80000000007812 */ /* 0x000fe200078efcff */
[----:B------:R-:W-:Y:S06]  /*0f00*/  BRA `(.L_x_18) ;  /* 0x0000000000147947 */ /* 0x000fec0003800000 */
.L_x_14:
[----:B------:R-:W-:Y:S01]  /*0f10*/  LOP3.LUT R0, R0, 0x80000000, R7, 0x48, !PT ;  /* 0x8000000000007812 */ /* 0x000fe200078e4807 */
[----:B------:R-:W-:Y:S06]  /*0f20*/  BRA `(.L_x_18) ;  /* 0x00000000000c7947 */ /* 0x000fec0003800000 */
.L_x_13:
[----:B------:R-:W0:Y:S01]  /*0f30*/  MUFU.RSQ R0, -QNAN ;  /* 0xffc0000000007908 */ /* 0x000e220000001400 */
[----:B------:R-:W-:Y:S05]  /*0f40*/  BRA `(.L_x_18) ;  /* 0x0000000000047947 */ /* 0x000fea0003800000 */
.L_x_12:
[----:B------:R-:W-:-:S07]  /*0f50*/  FADD.FTZ R0, R0, R3 ;  /* 0x0000000300007221 */ /* 0x000fce0000010000 */
.L_x_18:
[----:B------:R-:W-:-:S04]  /*0f60*/  IMAD.MOV.U32 R7, RZ, RZ, 0x0 ;  /* 0x00000000ff077424 */ /* 0x000fc800078e00ff */
[----:B0-----:R-:W-:Y:S05]  /*0f70*/  RET.REL.NODEC R6 `(_Z11ddpm_updatePfS_S_fffi) ;  /* 0xfffffff006207950 */ /* 0x001fea0003c3ffff */
.L_x_19:
[----:B------:R-:W-:-:S00]  /*0f80*/  BRA `(.L_x_19) ;  /* 0xfffffffc00fc7947 */ /* 0x000fc0000383ffff */
[----:B------:R-:W-:-:S00]  /*0f90*/  NOP ;  /* 0x0000000000007918 */ /* 0x000fc00000000000 */
        /* <DEDUP_REMOVED lines=14> */
.L_x_22:


//--------------------- .nv.shared.reserved.0     --------------------------
	.section	.nv.shared.reserved.0,"aw",@nobits
	.weak		__nv_reservedSMEM_offset_0_alias
	.size		__nv_reservedSMEM_offset_0_alias, 0, 64
	.other		__nv_reservedSMEM_offset_0_alias,@"STO_CUDA_RESERVED_SHARED STV_DEFAULT"
__nv_reservedSMEM_offset_0_alias:
	.zero		0
	.zero		64


//--------------------- .nv.constant0._Z11ddpm_updatePfS_S_fffi --------------------------
	.section	.nv.constant0._Z11ddpm_updatePfS_S_fffi,"a",@progbits
	.sectionflags	@""
	.align	4
.nv.constant0._Z11ddpm_updatePfS_S_fffi:
	.zero		936


//--------------------- SYMBOLS --------------------------

	.type		.nv.reservedSmem.offset0,@object
	.size		.nv.reservedSmem.offset0,0x4
